//
// Generated by NVIDIA NVVM Compiler
//
// Compiler Build ID: CL-36424714
// Cuda compilation tools, release 13.0, V13.0.88
// Based on NVVM 20.0.0
//

.version 9.0
.target sm_100
.address_size 64

	// .globl	tma_copy_1d
.extern .shared .align 128 .b8 smem[];

.visible .entry tma_copy_1d(
	.param .u64 .ptr .align 1 tma_copy_1d_param_0,
	.param .u64 .ptr .align 1 tma_copy_1d_param_1,
	.param .u32 tma_copy_1d_param_2
)
.maxntid 32
.minnctapersm 1
{
	.reg .pred 	%p<3>;
	.reg .b32 	%r<17>;
	.reg .b64 	%rd<5>;

	ld.param.u64 	%rd1, [tma_copy_1d_param_0];
	ld.param.u64 	%rd2, [tma_copy_1d_param_1];
	ld.param.u32 	%r3, [tma_copy_1d_param_2];
	mov.u32 	%r4, smem;
	add.s32 	%r1, %r4, %r3;
	mov.u32 	%r2, %tid.x;
	setp.ne.s32 	%p1, %r2, 0;
	@%p1 bra 	$L__BB0_2;
	mov.b32 	%r6, 1;
	// begin inline asm
	mbarrier.init.shared::cta.b64 [%r1], %r6;
	// end inline asm
	// begin inline asm
	fence.mbarrier_init.release.cluster;
	// end inline asm
$L__BB0_2:
	setp.ne.s32 	%p2, %r2, 0;
	bar.warp.sync 	-1;
	@%p2 bra 	$L__BB0_4;
	// begin inline asm
	mbarrier.arrive.expect_tx.shared::cta.b64 _, [%r1], %r3;
	// end inline asm
	// begin inline asm
	cp.async.bulk.shared::cluster.global.mbarrier::complete_tx::bytes [%r4], [%rd2], %r3, [%r1];

	// end inline asm
	mov.b32 	%r13, 0;
	// begin inline asm
	{
.reg .pred P1;
TMA_COPY_WAIT_LOAD:
mbarrier.try_wait.parity.shared::cta.b64 P1, [%r1], %r13;
@P1 bra TMA_COPY_LOAD_DONE;
bra TMA_COPY_WAIT_LOAD;
TMA_COPY_LOAD_DONE:
}
	// end inline asm
	// begin inline asm
	cp.async.bulk.global.shared::cta.bulk_group [%rd1], [%r4], %r3;

	// end inline asm
	// begin inline asm
	cp.async.bulk.commit_group;
	// end inline asm
	// begin inline asm
	cp.async.bulk.wait_group.read 0;
	// end inline asm
	// begin inline asm
	mbarrier.inval.shared::cta.b64 [%r1];
	// end inline asm
$L__BB0_4:
	ret;

}


// ===== COMPILED SASS (sm_100) =====

	.target	sm_100

	.elftype	@"ET_EXEC"


//--------------------- .note.nv.tkinfo           --------------------------
	.section	.note.nv.tkinfo,"",@"SHT_NOTE"
	.sectionflags	@"SHF_NOTE_NV_TKINFO"
	.tkinfo
        /*0018*/ 	.word	0x00000002
        /*0030*/ 	.string	""
        /*0030*/ 	.string	"ptxas"
        /*0030*/ 	.string	"Cuda compilation tools, release 13.0, V13.0.88"
        /*0030*/ 	.string	"Build cuda_13.0.r13.0/compiler.36424714_0"
        /*0030*/ 	.string	"-arch sm_100 -m 64 "



//--------------------- .note.nv.cuinfo           --------------------------
	.section	.note.nv.cuinfo,"",@"SHT_NOTE"
	.sectionflags	@"SHF_NOTE_NV_CUINFO"
        /*0018*/ 	.short	0x0002
        /*001a*/ 	.short	0x0064
        /*001c*/ 	.short	0x0082
	.zero		2


//--------------------- .nv.info                  --------------------------
	.section	.nv.info,"",@"SHT_CUDA_INFO"
	.align	4


	//----- nvinfo : EIATTR_REGCOUNT
	.align		4
        /*0000*/ 	.byte	0x04, 0x2f
        /*0002*/ 	.short	(.L_1 - .L_0)
	.align		4
.L_0:
        /*0004*/ 	.word	index@(tma_copy_1d)
        /*0008*/ 	.word	0x00000006


	//----- nvinfo : EIATTR_FRAME_SIZE
	.align		4
.L_1:
        /*000c*/ 	.byte	0x04, 0x11
        /*000e*/ 	.short	(.L_3 - .L_2)
	.align		4
.L_2:
        /*0010*/ 	.word	index@(tma_copy_1d)
        /*0014*/ 	.word	0x00000000


	//----- nvinfo : EIATTR_MIN_STACK_SIZE
	.align		4
.L_3:
        /*0018*/ 	.byte	0x04, 0x12
        /*001a*/ 	.short	(.L_5 - .L_4)
	.align		4
.L_4:
        /*001c*/ 	.word	index@(tma_copy_1d)
        /*0020*/ 	.word	0x00000000
.L_5:


//--------------------- .nv.compat                --------------------------
	.section	.nv.compat,"",@"SHT_CUDA_COMPAT_INFO"
	.align	4
        /*0000*/ 	.byte	0x02, 0x09, 0x00, 0x00, 0x02, 0x02, 0x02, 0x00, 0x02, 0x05, 0x05, 0x00, 0x03, 0x07, 0x01, 0x01
        /*0010*/ 	.byte	0x02, 0x03, 0x00, 0x00, 0x02, 0x06, 0x01, 0x00, 0x04, 0x0b, 0x08, 0x00, 0x09, 0x00, 0x00, 0x00
        /*0020*/ 	.byte	0x00, 0x00, 0x00, 0x00


//--------------------- .nv.info.tma_copy_1d      --------------------------
	.section	.nv.info.tma_copy_1d,"",@"SHT_CUDA_INFO"
	.sectionflags	@""
	.align	4


	//----- nvinfo : EIATTR_CUDA_API_VERSION
	.align		4
        /*0000*/ 	.byte	0x04, 0x37
        /*0002*/ 	.short	(.L_7 - .L_6)
.L_6:
        /*0004*/ 	.word	0x00000082


	//----- nvinfo : EIATTR_KPARAM_INFO
	.align		4
.L_7:
        /*0008*/ 	.byte	0x04, 0x17
        /*000a*/ 	.short	(.L_9 - .L_8)
.L_8:
        /*000c*/ 	.word	0x00000000
        /*0010*/ 	.short	0x0002
        /*0012*/ 	.short	0x0010
        /*0014*/ 	.byte	0x00, 0xf0, 0x11, 0x00


	//----- nvinfo : EIATTR_KPARAM_INFO
	.align		4
.L_9:
        /*0018*/ 	.byte	0x04, 0x17
        /*001a*/ 	.short	(.L_11 - .L_10)
.L_10:
        /*001c*/ 	.word	0x00000000
        /*0020*/ 	.short	0x0001
        /*0022*/ 	.short	0x0008
        /*0024*/ 	.byte	0x00, 0xf5, 0x21, 0x00


	//----- nvinfo : EIATTR_KPARAM_INFO
	.align		4
.L_11:
        /*0028*/ 	.byte	0x04, 0x17
        /*002a*/ 	.short	(.L_13 - .L_12)
.L_12:
        /*002c*/ 	.word	0x00000000
        /*0030*/ 	.short	0x0000
        /*0032*/ 	.short	0x0000
        /*0034*/ 	.byte	0x00, 0xf5, 0x21, 0x00


	//----- nvinfo : EIATTR_SPARSE_MMA_MASK
	.align		4
.L_13:
        /*0038*/ 	.byte	0x03, 0x50
        /*003a*/ 	.short	0x0000


	//----- nvinfo : EIATTR_MAXREG_COUNT
	.align		4
        /*003c*/ 	.byte	0x03, 0x1b
        /*003e*/ 	.short	0x00ff


	//----- nvinfo : EIATTR_MERCURY_ISA_VERSION
	.align		4
        /*0040*/ 	.byte	0x03, 0x5f
        /*0042*/ 	.short	0x0101


	//----- nvinfo : EIATTR_INT_WARP_WIDE_INSTR_OFFSETS
	.align		4
        /*0044*/ 	.byte	0x04, 0x31
        /*0046*/ 	.short	(.L_15 - .L_14)


	//   ....[0]....
.L_14:
        /*0048*/ 	.word	0x00000090


	//   ....[1]....
        /*004c*/ 	.word	0x000000d0


	//----- nvinfo : EIATTR_COOP_GROUP_MASK_REGIDS
	.align		4
.L_15:
        /*0050*/ 	.byte	0x04, 0x29
        /*0052*/ 	.short	(.L_17 - .L_16)


	//   ....[0]....
.L_16:
        /*0054*/ 	.word	0xffffffff


	//----- nvinfo : EIATTR_COOP_GROUP_INSTR_OFFSETS
	.align		4
.L_17:
        /*0058*/ 	.byte	0x04, 0x28
        /*005a*/ 	.short	(.L_19 - .L_18)


	//   ....[0]....
.L_18:
        /*005c*/ 	.word	0x00000100


	//----- nvinfo : EIATTR_VRC_CTA_INIT_COUNT
	.align		4
.L_19:
        /*0060*/ 	.byte	0x02, 0x4a
	.zero		1
	.zero		1


	//----- nvinfo : EIATTR_MBARRIER_INSTR_OFFSETS
	.align		4
        /*0064*/ 	.byte	0x04, 0x39
        /*0066*/ 	.short	(.L_21 - .L_20)


	//   ....[0]....
.L_20:
        /*0068*/ 	.word	0x000000e0
        /*006c*/ 	.word	0x000000ff
        /*0070*/ 	.word	0x00000000
        /*0074*/ 	.short	0x0100
        /*0076*/ 	.byte	0x07
	.zero		1


	//   ....[1]....
        /*0078*/ 	.word	0x000001f0
        /*007c*/ 	.word	0x00000003
        /*0080*/ 	.word	0x00000000
        /*0084*/ 	.short	0x010a
        /*0086*/ 	.byte	0x06
	.zero		1


	//   ....[2]....
        /*0088*/ 	.word	0x00000280
        /*008c*/ 	.word	0x00000003
        /*0090*/ 	.word	0x00000000
        /*0094*/ 	.short	0x0108
        /*0096*/ 	.byte	0x06
	.zero		1


	//----- nvinfo : EIATTR_NUM_MBARRIERS
	.align		4
.L_21:
        /*0098*/ 	.byte	0x03, 0x38
        /*009a*/ 	.short	0x0001


	//----- nvinfo : EIATTR_EXIT_INSTR_OFFSETS
	.align		4
        /*009c*/ 	.byte	0x04, 0x1c
        /*009e*/ 	.short	(.L_23 - .L_22)


	//   ....[0]....
.L_22:
        /*00a0*/ 	.word	0x00000110


	//   ....[1]....
        /*00a4*/ 	.word	0x00000290


	//----- nvinfo : EIATTR_MAX_THREADS
	.align		4
.L_23:
        /*00a8*/ 	.byte	0x04, 0x05
        /*00aa*/ 	.short	(.L_25 - .L_24)
.L_24:
        /*00ac*/ 	.word	0x00000020
        /*00b0*/ 	.word	0x00000001
        /*00b4*/ 	.word	0x00000001


	//----- nvinfo : EIATTR_CBANK_PARAM_SIZE
	.align		4
.L_25:
        /*00b8*/ 	.byte	0x03, 0x19
        /*00ba*/ 	.short	0x0014


	//----- nvinfo : EIATTR_PARAM_CBANK
	.align		4
        /*00bc*/ 	.byte	0x04, 0x0a
        /*00be*/ 	.short	(.L_27 - .L_26)
	.align		4
.L_26:
        /*00c0*/ 	.word	index@(.nv.constant0.tma_copy_1d)
        /*00c4*/ 	.short	0x0380
        /*00c6*/ 	.short	0x0014


	//----- nvinfo : EIATTR_SW_WAR
	.align		4
.L_27:
        /*00c8*/ 	.byte	0x04, 0x36
        /*00ca*/ 	.short	(.L_29 - .L_28)
.L_28:
        /*00cc*/ 	.word	0x00000008
.L_29:


//--------------------- .nv.callgraph             --------------------------
	.section	.nv.callgraph,"",@"SHT_CUDA_CALLGRAPH"
	.align	4
	.sectionentsize	8
	.align		4
        /*0000*/ 	.word	0x00000000
	.align		4
        /*0004*/ 	.word	0xffffffff
	.align		4
        /*0008*/ 	.word	0x00000000
	.align		4
        /*000c*/ 	.word	0xfffffffe
	.align		4
        /*0010*/ 	.word	0x00000000
	.align		4
        /*0014*/ 	.word	0xfffffffd
	.align		4
        /*0018*/ 	.word	0x00000000
	.align		4
        /*001c*/ 	.word	0xfffffffc


//--------------------- .text.tma_copy_1d         --------------------------
	.section	.text.tma_copy_1d,"ax",@progbits
	.align	128
        .global         tma_copy_1d
        .type           tma_copy_1d,@function
        .size           tma_copy_1d,(.L_x_3 - tma_copy_1d)
        .other          tma_copy_1d,@"STO_CUDA_ENTRY STV_DEFAULT"
tma_copy_1d:
.text.tma_copy_1d:
[----:B------:R-:W-:Y:S01]  /*0000*/  LDC R1, c[0x0][0x37c] ;  /* 0x0000df00ff017b82 */ /* 0x000fe20000000800 */
[----:B------:R-:W1:Y:S07]  /*0010*/  S2R R0, SR_TID.X ;  /* 0x0000000000007919 */ /* 0x000e6e0000002100 */
[----:B------:R-:W2:Y:S01]  /*0020*/  S2UR UR6, SR_CgaCtaId ;  /* 0x00000000000679c3 */ /* 0x000ea20000008800 */
[----:B------:R-:W3:Y:S01]  /*0030*/  LDCU UR8, c[0x0][0x390] ;  /* 0x00007200ff0877ac */ /* 0x000ee20008000800 */
[----:B------:R-:W-:-:S02]  /*0040*/  UMOV UR4, 0x400 ;  /* 0x0000040000047882 */ /* 0x000fc40000000000 */
[----:B--2---:R-:W-:-:S03]  /*0050*/  ULEA UR6, UR6, UR4, 0x18 ;  /* 0x0000000406067291 */ /* 0x004fc6000f8ec0ff */
[----:B------:R-:W-:Y:S01]  /*0060*/  UMOV UR4, 0x1 ;  /* 0x0000000100047882 */ /* 0x000fe20000000000 */
[----:B---3--:R-:W-:Y:S01]  /*0070*/  UIADD3 UR7, UPT, UPT, UR6, UR8, URZ ;  /* 0x0000000806077290 */ /* 0x008fe2000fffe0ff */
[----:B-1----:R-:W-:-:S13]  /*0080*/  ISETP.NE.AND P0, PT, R0, RZ, PT ;  /* 0x000000ff0000720c */ /* 0x002fda0003f05270 */
[----:B------:R-:W-:-:S05]  /*0090*/  VOTEU.ALL UP0, P0 ;  /* 0x0000000000ff7886 */ /* 0x000fca0000000000 */
[----:B------:R-:W-:-:S04]  /*00a0*/  @!UP0 UIADD3 UR4, UPT, UPT, -UR4, 0x100000, URZ ;  /* 0x0010000004048890 */ /* 0x000fc8000fffe1ff */
[----:B------:R-:W-:Y:S02]  /*00b0*/  @!UP0 USHF.L.U32 UR5, UR4, 0xb, URZ ;  /* 0x0000000b04058899 */ /* 0x000fe400080006ff */
[----:B------:R-:W-:Y:S01]  /*00c0*/  @!UP0 USHF.L.U32 UR4, UR4, 0x1, URZ ;  /* 0x0000000104048899 */ /* 0x000fe200080006ff */
[----:B------:R-:W-:-:S11]  /*00d0*/  VOTEU.ALL UP0, P0 ;  /* 0x0000000000ff7886 */ /* 0x000fd60000000000 */
[----:B------:R1:W2:Y:S01]  /*00e0*/  @!UP0 SYNCS.EXCH.64 URZ, [UR7], UR4 ;  /* 0x0000000407ff85b2 */ /* 0x0002a20008000100 */
[----:B------:R-:W-:Y:S01]  /*00f0*/  @!P0 NOP ;  /* 0x0000000000008918 */ /* 0x000fe20000000000 */
[----:B--2---:R-:W-:Y:S01]  /*0100*/  NOP ;  /* 0x0000000000007918 */ /* 0x004fe20000000000 */
[----:B-1----:R-:W-:Y:S05]  /*0110*/  @P0 EXIT ;  /* 0x000000000000094d */ /* 0x002fea0003800000 */
[----:B------:R-:W-:Y:S01]  /*0120*/  IMAD.U32 R0, RZ, RZ, UR8 ;  /* 0x00000008ff007e24 */ /* 0x000fe2000f8e00ff */
[----:B------:R-:W-:Y:S02]  /*0130*/  USHF.R.U32.HI UR4, URZ, 0x4, UR8 ;  /* 0x00000004ff047899 */ /* 0x000fe40008011608 */
[----:B------:R-:W-:Y:S01]  /*0140*/  IMAD.U32 R3, RZ, RZ, UR8 ;  /* 0x00000008ff037e24 */ /* 0x000fe2000f8e00ff */
[----:B------:R-:W-:Y:S01]  /*0150*/  PLOP3.LUT P0, PT, PT, PT, PT, 0x80, 0x8 ;  /* 0x000000000008781c */ /* 0x000fe20003f0f070 */
[----:B------:R-:W1:Y:S02]  /*0160*/  LDCU.64 UR10, c[0x0][0x388] ;  /* 0x00007100ff0a77ac */ /* 0x000e640008000a00 */
[----:B------:R2:W-:Y:S01]  /*0170*/  SYNCS.ARRIVE.TRANS64 RZ, [R3+UR6], R0 ;  /* 0x0000000003ff79a7 */ /* 0x0005e20008000006 */
[----:B------:R-:W-:-:S12]  /*0180*/  UPRMT UR4, UR4, 0x5410, URZ ;  /* 0x0000541004047896 */ /* 0x000fd800080000ff */
.L_x_0:
[----:B------:R-:W-:Y:S01]  /*0190*/  @P0 ELECT P1, URZ, PT ;  /* 0x0000000000ff082f */ /* 0x000fe20003820000 */
[----:B-1----:R3:W-:-:S12]  /*01a0*/  UBLKCP.S.G [UR6], [UR10], UR4 ;  /* 0x000000060a0073ba */ /* 0x0027d80008000204 */
[----:B------:R-:W-:Y:S02]  /*01b0*/  @P1 PLOP3.LUT P0, PT, P1, PT, PT, 0x8, 0x80 ;  /* 0x000000000080181c */ /* 0x000fe40000f0e170 */
[----:B------:R-:W-:-:S11]  /*01c0*/  PLOP3.LUT P1, PT, PT, PT, PT, 0x8, 0x80 ;  /* 0x000000000080781c */ /* 0x000fd60003f2e170 */
[----:B---3--:R-:W-:Y:S05]  /*01d0*/  @P0 BRA.U.ANY `(.L_x_0) ;  /* 0xfffffffd00ec0947 */ /* 0x008fea000393ffff */
[----:B--2---:R-:W-:-:S07]  /*01e0*/  SHF.L.U32 R0, RZ, 0x1f, RZ ;  /* 0x0000001fff007819 */ /* 0x004fce00000006ff */
.L_x_1:
[----:B------:R-:W1:Y:S02]  /*01f0*/  SYNCS.PHASECHK.TRANS64.TRYWAIT P0, [R3+UR6], R0 ;  /* 0x00000000030075a7 */ /* 0x000e640008001106 */
[----:B-1----:R-:W-:Y:S05]  /*0200*/  @!P0 BRA `(.L_x_1) ;  /* 0xfffffffc00f88947 */ /* 0x002fea000383ffff */
[----:B------:R-:W1:Y:S01]  /*0210*/  LDCU UR4, c[0x0][0x390] ;  /* 0x00007200ff0477ac */ /* 0x000e620008000800 */
[----:B------:R-:W2:Y:S01]  /*0220*/  LDCU.64 UR8, c[0x0][0x380] ;  /* 0x00007000ff0877ac */ /* 0x000ea20008000a00 */
[----:B-1----:R-:W-:-:S04]  /*0230*/  USHF.R.U32.HI UR4, URZ, 0x4, UR4 ;  /* 0x00000004ff047899 */ /* 0x002fc80008011604 */
[----:B------:R-:W-:-:S09]  /*0240*/  UPRMT UR4, UR4, 0x5410, URZ ;  /* 0x0000541004047896 */ /* 0x000fd200080000ff */
[----:B--2---:R1:W-:Y:S01]  /*0250*/  UBLKCP.G.S [UR8], [UR6], UR4 ;  /* 0x00000008060073ba */ /* 0x0043e20008000404 */
[----:B------:R0:W-:Y:S01]  /*0260*/  UTMACMDFLUSH ;  /* 0x00000000000079b7 */ /* 0x0001e20000000000 */
[----:B------:R-:W-:-:S04]  /*0270*/  DEPBAR.LE SB0, 0x0 ;  /* 0x000080000000791a */ /* 0x000fc80000000000 */
[----:B------:R-:W-:Y:S01]  /*0280*/  SYNCS.CCTL.IV [R3+UR6] ;  /* 0x00000000030079b1 */ /* 0x000fe20008000006 */
[----:B-1----:R-:W-:Y:S05]  /*0290*/  EXIT ;  /* 0x000000000000794d */ /* 0x002fea0003800000 */
.L_x_2:
[----:B------:R-:W-:-:S00]  /*02a0*/  BRA `(.L_x_2) ;  /* 0xfffffffc00fc7947 */ /* 0x000fc0000383ffff */
[----:B------:R-:W-:-:S00]  /*02b0*/  NOP ;  /* 0x0000000000007918 */ /* 0x000fc00000000000 */
        /* <DEDUP_REMOVED lines=12> */
.L_x_3:


//--------------------- .nv.shared.tma_copy_1d    --------------------------
	.section	.nv.shared.tma_copy_1d,"aw",@nobits
	.sectionflags	@""
	.align	128
	.zero		1024


//--------------------- .nv.shared.reserved.0     --------------------------
	.section	.nv.shared.reserved.0,"aw",@nobits
	.weak		__nv_reservedSMEM_offset_0_alias
	.size		__nv_reservedSMEM_offset_0_alias, 0, 64
	.other		__nv_reservedSMEM_offset_0_alias,@"STO_CUDA_RESERVED_SHARED STV_DEFAULT"
__nv_reservedSMEM_offset_0_alias:
	.zero		0
	.zero		64


//--------------------- .nv.constant0.tma_copy_1d --------------------------
	.section	.nv.constant0.tma_copy_1d,"a",@progbits
	.sectionflags	@""
	.align	4
.nv.constant0.tma_copy_1d:
	.zero		916


//--------------------- SYMBOLS --------------------------

	.type		.nv.reservedSmem.offset0,@object
	.size		.nv.reservedSmem.offset0,0x4
	.type		.nv.reservedSmem.cap,@object
	.size		.nv.reservedSmem.cap,0x4
